//
// Generated by NVIDIA NVVM Compiler
//
// Compiler Build ID: CL-36424714
// Cuda compilation tools, release 13.0, V13.0.88
// Based on NVVM 20.0.0
//

.version 9.0
.target sm_100
.address_size 64

	// .globl	_ZN4QUIC6k_packEPfS0_S0_S0_S0_i
.extern .shared .align 16 .b8 _ZN4QUIC4dataE[];

.visible .entry _ZN4QUIC6k_packEPfS0_S0_S0_S0_i(
	.param .u64 .ptr .align 1 _ZN4QUIC6k_packEPfS0_S0_S0_S0_i_param_0,
	.param .u64 .ptr .align 1 _ZN4QUIC6k_packEPfS0_S0_S0_S0_i_param_1,
	.param .u64 .ptr .align 1 _ZN4QUIC6k_packEPfS0_S0_S0_S0_i_param_2,
	.param .u64 .ptr .align 1 _ZN4QUIC6k_packEPfS0_S0_S0_S0_i_param_3,
	.param .u64 .ptr .align 1 _ZN4QUIC6k_packEPfS0_S0_S0_S0_i_param_4,
	.param .u32 _ZN4QUIC6k_packEPfS0_S0_S0_S0_i_param_5
)
{
	.reg .b32 	%r<24>;
	.reg .b32 	%f<13>;
	.reg .b64 	%rd<22>;

	ld.param.u64 	%rd1, [_ZN4QUIC6k_packEPfS0_S0_S0_S0_i_param_0];
	ld.param.u64 	%rd2, [_ZN4QUIC6k_packEPfS0_S0_S0_S0_i_param_1];
	ld.param.u64 	%rd3, [_ZN4QUIC6k_packEPfS0_S0_S0_S0_i_param_2];
	ld.param.u64 	%rd4, [_ZN4QUIC6k_packEPfS0_S0_S0_S0_i_param_3];
	ld.param.u64 	%rd5, [_ZN4QUIC6k_packEPfS0_S0_S0_S0_i_param_4];
	cvta.to.global.u64 	%rd6, %rd1;
	cvta.to.global.u64 	%rd7, %rd5;
	cvta.to.global.u64 	%rd8, %rd4;
	cvta.to.global.u64 	%rd9, %rd3;
	cvta.to.global.u64 	%rd10, %rd2;
	mov.u32 	%r1, %ntid.x;
	shl.b32 	%r2, %r1, 3;
	shl.b32 	%r3, %r1, 4;
	add.s32 	%r4, %r2, %r2;
	mov.u32 	%r5, %tid.x;
	mov.u32 	%r6, %ctaid.x;
	mul.lo.s32 	%r7, %r6, %r1;
	add.s32 	%r8, %r7, %r5;
	mul.wide.s32 	%rd11, %r8, 4;
	add.s64 	%rd12, %rd10, %rd11;
	ld.global.f32 	%f1, [%rd12];
	shl.b32 	%r9, %r5, 2;
	mov.u32 	%r10, _ZN4QUIC4dataE;
	add.s32 	%r11, %r10, %r9;
	st.shared.f32 	[%r11], %f1;
	add.s64 	%rd13, %rd9, %rd11;
	ld.global.f32 	%f2, [%rd13];
	shl.b32 	%r12, %r1, 2;
	add.s32 	%r13, %r11, %r12;
	st.shared.f32 	[%r13], %f2;
	add.s64 	%rd14, %rd8, %rd11;
	ld.global.f32 	%f3, [%rd14];
	add.s32 	%r14, %r11, %r2;
	st.shared.f32 	[%r14], %f3;
	add.s64 	%rd15, %rd7, %rd11;
	ld.global.f32 	%f4, [%rd15];
	mad.lo.s32 	%r15, %r1, 12, %r11;
	st.shared.f32 	[%r15], %f4;
	bar.sync 	0;
	ld.shared.f32 	%f5, [%r11];
	shl.b32 	%r16, %r5, 4;
	add.s32 	%r17, %r4, %r16;
	add.s32 	%r18, %r10, %r17;
	st.shared.f32 	[%r18], %f5;
	ld.shared.f32 	%f6, [%r13];
	st.shared.f32 	[%r18+4], %f6;
	ld.shared.f32 	%f7, [%r14];
	ld.shared.f32 	%f8, [%r15];
	st.shared.v2.f32 	[%r18+8], {%f7, %f8};
	bar.sync 	0;
	mad.lo.s32 	%r19, %r5, -12, %r18;
	ld.shared.f32 	%f9, [%r19];
	mad.lo.s32 	%r20, %r7, 3, %r8;
	mul.wide.s32 	%rd16, %r20, 4;
	add.s64 	%rd17, %rd6, %rd16;
	st.global.f32 	[%rd17], %f9;
	add.s32 	%r21, %r13, %r3;
	ld.shared.f32 	%f10, [%r21];
	cvt.u64.u32 	%rd18, %r12;
	add.s64 	%rd19, %rd17, %rd18;
	st.global.f32 	[%rd19], %f10;
	add.s32 	%r22, %r21, %r12;
	ld.shared.f32 	%f11, [%r22];
	add.s64 	%rd20, %rd19, %rd18;
	st.global.f32 	[%rd20], %f11;
	add.s32 	%r23, %r22, %r12;
	ld.shared.f32 	%f12, [%r23];
	add.s64 	%rd21, %rd20, %rd18;
	st.global.f32 	[%rd21], %f12;
	ret;

}


// ===== COMPILED SASS (sm_100) =====

	.target	sm_100

	.elftype	@"ET_EXEC"


//--------------------- .note.nv.tkinfo           --------------------------
	.section	.note.nv.tkinfo,"",@"SHT_NOTE"
	.sectionflags	@"SHF_NOTE_NV_TKINFO"
	.tkinfo
        /*0018*/ 	.word	0x00000002
        /*0030*/ 	.string	""
        /*0030*/ 	.string	"ptxas"
        /*0030*/ 	.string	"Cuda compilation tools, release 13.0, V13.0.88"
        /*0030*/ 	.string	"Build cuda_13.0.r13.0/compiler.36424714_0"
        /*0030*/ 	.string	"-arch sm_100 -m 64 "



//--------------------- .note.nv.cuinfo           --------------------------
	.section	.note.nv.cuinfo,"",@"SHT_NOTE"
	.sectionflags	@"SHF_NOTE_NV_CUINFO"
        /*0018*/ 	.short	0x0002
        /*001a*/ 	.short	0x0064
        /*001c*/ 	.short	0x0082
	.zero		2


//--------------------- .nv.info                  --------------------------
	.section	.nv.info,"",@"SHT_CUDA_INFO"
	.align	4


	//----- nvinfo : EIATTR_REGCOUNT
	.align		4
        /*0000*/ 	.byte	0x04, 0x2f
        /*0002*/ 	.short	(.L_1 - .L_0)
	.align		4
.L_0:
        /*0004*/ 	.word	index@(_ZN4QUIC6k_packEPfS0_S0_S0_S0_i)
        /*0008*/ 	.word	0x00000016


	//----- nvinfo : EIATTR_FRAME_SIZE
	.align		4
.L_1:
        /*000c*/ 	.byte	0x04, 0x11
        /*000e*/ 	.short	(.L_3 - .L_2)
	.align		4
.L_2:
        /*0010*/ 	.word	index@(_ZN4QUIC6k_packEPfS0_S0_S0_S0_i)
        /*0014*/ 	.word	0x00000000


	//----- nvinfo : EIATTR_MIN_STACK_SIZE
	.align		4
.L_3:
        /*0018*/ 	.byte	0x04, 0x12
        /*001a*/ 	.short	(.L_5 - .L_4)
	.align		4
.L_4:
        /*001c*/ 	.word	index@(_ZN4QUIC6k_packEPfS0_S0_S0_S0_i)
        /*0020*/ 	.word	0x00000000
.L_5:


//--------------------- .nv.compat                --------------------------
	.section	.nv.compat,"",@"SHT_CUDA_COMPAT_INFO"
	.align	4
        /*0000*/ 	.byte	0x02, 0x09, 0x00, 0x00, 0x02, 0x02, 0x01, 0x00, 0x02, 0x05, 0x05, 0x00, 0x03, 0x07, 0x01, 0x01
        /*0010*/ 	.byte	0x02, 0x03, 0x00, 0x00, 0x02, 0x06, 0x01, 0x00, 0x04, 0x0b, 0x08, 0x00, 0x09, 0x00, 0x00, 0x00
        /*0020*/ 	.byte	0x00, 0x00, 0x00, 0x00


//--------------------- .nv.info._ZN4QUIC6k_packEPfS0_S0_S0_S0_i --------------------------
	.section	.nv.info._ZN4QUIC6k_packEPfS0_S0_S0_S0_i,"",@"SHT_CUDA_INFO"
	.sectionflags	@""
	.align	4


	//----- nvinfo : EIATTR_CUDA_API_VERSION
	.align		4
        /*0000*/ 	.byte	0x04, 0x37
        /*0002*/ 	.short	(.L_7 - .L_6)
.L_6:
        /*0004*/ 	.word	0x00000082


	//----- nvinfo : EIATTR_KPARAM_INFO
	.align		4
.L_7:
        /*0008*/ 	.byte	0x04, 0x17
        /*000a*/ 	.short	(.L_9 - .L_8)
.L_8:
        /*000c*/ 	.word	0x00000000
        /*0010*/ 	.short	0x0005
        /*0012*/ 	.short	0x0028
        /*0014*/ 	.byte	0x00, 0xf0, 0x11, 0x00


	//----- nvinfo : EIATTR_KPARAM_INFO
	.align		4
.L_9:
        /*0018*/ 	.byte	0x04, 0x17
        /*001a*/ 	.short	(.L_11 - .L_10)
.L_10:
        /*001c*/ 	.word	0x00000000
        /*0020*/ 	.short	0x0004
        /*0022*/ 	.short	0x0020
        /*0024*/ 	.byte	0x00, 0xf5, 0x21, 0x00


	//----- nvinfo : EIATTR_KPARAM_INFO
	.align		4
.L_11:
        /*0028*/ 	.byte	0x04, 0x17
        /*002a*/ 	.short	(.L_13 - .L_12)
.L_12:
        /*002c*/ 	.word	0x00000000
        /*0030*/ 	.short	0x0003
        /*0032*/ 	.short	0x0018
        /*0034*/ 	.byte	0x00, 0xf5, 0x21, 0x00


	//----- nvinfo : EIATTR_KPARAM_INFO
	.align		4
.L_13:
        /*0038*/ 	.byte	0x04, 0x17
        /*003a*/ 	.short	(.L_15 - .L_14)
.L_14:
        /*003c*/ 	.word	0x00000000
        /*0040*/ 	.short	0x0002
        /*0042*/ 	.short	0x0010
        /*0044*/ 	.byte	0x00, 0xf5, 0x21, 0x00


	//----- nvinfo : EIATTR_KPARAM_INFO
	.align		4
.L_15:
        /*0048*/ 	.byte	0x04, 0x17
        /*004a*/ 	.short	(.L_17 - .L_16)
.L_16:
        /*004c*/ 	.word	0x00000000
        /*0050*/ 	.short	0x0001
        /*0052*/ 	.short	0x0008
        /*0054*/ 	.byte	0x00, 0xf5, 0x21, 0x00


	//----- nvinfo : EIATTR_KPARAM_INFO
	.align		4
.L_17:
        /*0058*/ 	.byte	0x04, 0x17
        /*005a*/ 	.short	(.L_19 - .L_18)
.L_18:
        /*005c*/ 	.word	0x00000000
        /*0060*/ 	.short	0x0000
        /*0062*/ 	.short	0x0000
        /*0064*/ 	.byte	0x00, 0xf5, 0x21, 0x00


	//----- nvinfo : EIATTR_SPARSE_MMA_MASK
	.align		4
.L_19:
        /*0068*/ 	.byte	0x03, 0x50
        /*006a*/ 	.short	0x0000


	//----- nvinfo : EIATTR_MAXREG_COUNT
	.align		4
        /*006c*/ 	.byte	0x03, 0x1b
        /*006e*/ 	.short	0x00ff


	//----- nvinfo : EIATTR_NUM_BARRIERS
	.align		4
        /*0070*/ 	.byte	0x02, 0x4c
        /*0072*/ 	.byte	0x01
	.zero		1


	//----- nvinfo : EIATTR_MERCURY_ISA_VERSION
	.align		4
        /*0074*/ 	.byte	0x03, 0x5f
        /*0076*/ 	.short	0x0101


	//----- nvinfo : EIATTR_VRC_CTA_INIT_COUNT
	.align		4
        /*0078*/ 	.byte	0x02, 0x4a
	.zero		1
	.zero		1


	//----- nvinfo : EIATTR_EXIT_INSTR_OFFSETS
	.align		4
        /*007c*/ 	.byte	0x04, 0x1c
        /*007e*/ 	.short	(.L_21 - .L_20)


	//   ....[0]....
.L_20:
        /*0080*/ 	.word	0x00000410


	//----- nvinfo : EIATTR_CBANK_PARAM_SIZE
	.align		4
.L_21:
        /*0084*/ 	.byte	0x03, 0x19
        /*0086*/ 	.short	0x002c


	//----- nvinfo : EIATTR_PARAM_CBANK
	.align		4
        /*0088*/ 	.byte	0x04, 0x0a
        /*008a*/ 	.short	(.L_23 - .L_22)
	.align		4
.L_22:
        /*008c*/ 	.word	index@(.nv.constant0._ZN4QUIC6k_packEPfS0_S0_S0_S0_i)
        /*0090*/ 	.short	0x0380
        /*0092*/ 	.short	0x002c


	//----- nvinfo : EIATTR_SW_WAR
	.align		4
.L_23:
        /*0094*/ 	.byte	0x04, 0x36
        /*0096*/ 	.short	(.L_25 - .L_24)
.L_24:
        /*0098*/ 	.word	0x00000008
.L_25:


//--------------------- .nv.callgraph             --------------------------
	.section	.nv.callgraph,"",@"SHT_CUDA_CALLGRAPH"
	.align	4
	.sectionentsize	8
	.align		4
        /*0000*/ 	.word	0x00000000
	.align		4
        /*0004*/ 	.word	0xffffffff
	.align		4
        /*0008*/ 	.word	0x00000000
	.align		4
        /*000c*/ 	.word	0xfffffffe
	.align		4
        /*0010*/ 	.word	0x00000000
	.align		4
        /*0014*/ 	.word	0xfffffffd
	.align		4
        /*0018*/ 	.word	0x00000000
	.align		4
        /*001c*/ 	.word	0xfffffffc


//--------------------- .text._ZN4QUIC6k_packEPfS0_S0_S0_S0_i --------------------------
	.section	.text._ZN4QUIC6k_packEPfS0_S0_S0_S0_i,"ax",@progbits
	.align	128
        .global         _ZN4QUIC6k_packEPfS0_S0_S0_S0_i
        .type           _ZN4QUIC6k_packEPfS0_S0_S0_S0_i,@function
        .size           _ZN4QUIC6k_packEPfS0_S0_S0_S0_i,(.L_x_1 - _ZN4QUIC6k_packEPfS0_S0_S0_S0_i)
        .other          _ZN4QUIC6k_packEPfS0_S0_S0_S0_i,@"STO_CUDA_ENTRY STV_DEFAULT"
_ZN4QUIC6k_packEPfS0_S0_S0_S0_i:
.text._ZN4QUIC6k_packEPfS0_S0_S0_S0_i:
[----:B------:R-:W-:Y:S01]  /*0000*/  LDC R1, c[0x0][0x37c] ;  /* 0x0000df00ff017b82 */ /* 0x000fe20000000800 */
[----:B------:R-:W0:Y:S01]  /*0010*/  S2R R3, SR_CTAID.X ;  /* 0x0000000000037919 */ /* 0x000e220000002500 */
[----:B------:R-:W0:Y:S06]  /*0020*/  LDCU UR6, c[0x0][0x360] ;  /* 0x00006c00ff0677ac */ /* 0x000e2c0008000800 */
[----:B------:R-:W1:Y:S01]  /*0030*/  LDC.64 R4, c[0x0][0x388] ;  /* 0x0000e200ff047b82 */ /* 0x000e620000000a00 */
[----:B------:R-:W2:Y:S01]  /*0040*/  S2R R2, SR_TID.X ;  /* 0x0000000000027919 */ /* 0x000ea20000002100 */
[----:B------:R-:W3:Y:S06]  /*0050*/  LDCU.64 UR8, c[0x0][0x358] ;  /* 0x00006b00ff0877ac */ /* 0x000eec0008000a00 */
[----:B------:R-:W4:Y:S08]  /*0060*/  LDC.64 R6, c[0x0][0x390] ;  /* 0x0000e400ff067b82 */ /* 0x000f300000000a00 */
[----:B------:R-:W5:Y:S08]  /*0070*/  LDC.64 R8, c[0x0][0x398] ;  /* 0x0000e600ff087b82 */ /* 0x000f700000000a00 */
[----:B------:R-:W5:Y:S01]  /*0080*/  LDC.64 R10, c[0x0][0x3a0] ;  /* 0x0000e800ff0a7b82 */ /* 0x000f620000000a00 */
[----:B0-----:R-:W-:-:S05]  /*0090*/  IMAD R3, R3, UR6, RZ ;  /* 0x0000000603037c24 */ /* 0x001fca000f8e02ff */
[----:B--2---:R-:W-:-:S05]  /*00a0*/  IADD3 R0, PT, PT, R3, R2, RZ ;  /* 0x0000000203007210 */ /* 0x004fca0007ffe0ff */
[----:B-1----:R-:W-:-:S04]  /*00b0*/  IMAD.WIDE R4, R0, 0x4, R4 ;  /* 0x0000000400047825 */ /* 0x002fc800078e0204 */
[C---:B----4-:R-:W-:Y:S02]  /*00c0*/  IMAD.WIDE R6, R0.reuse, 0x4, R6 ;  /* 0x0000000400067825 */ /* 0x050fe400078e0206 */
[----:B---3--:R-:W2:Y:S02]  /*00d0*/  LDG.E R4, desc[UR8][R4.64] ;  /* 0x0000000804047981 */ /* 0x008ea4000c1e1900 */
[C---:B-----5:R-:W-:Y:S02]  /*00e0*/  IMAD.WIDE R8, R0.reuse, 0x4, R8 ;  /* 0x0000000400087825 */ /* 0x060fe400078e0208 */
[----:B------:R-:W3:Y:S02]  /*00f0*/  LDG.E R6, desc[UR8][R6.64] ;  /* 0x0000000806067981 */ /* 0x000ee4000c1e1900 */
[----:B------:R-:W-:Y:S02]  /*0100*/  IMAD.WIDE R10, R0, 0x4, R10 ;  /* 0x00000004000a7825 */ /* 0x000fe400078e020a */
[----:B------:R-:W4:Y:S04]  /*0110*/  LDG.E R8, desc[UR8][R8.64] ;  /* 0x0000000808087981 */ /* 0x000f28000c1e1900 */
[----:B------:R0:W5:Y:S01]  /*0120*/  LDG.E R10, desc[UR8][R10.64] ;  /* 0x000000080a0a7981 */ /* 0x000162000c1e1900 */
[----:B------:R-:W1:Y:S08]  /*0130*/  S2UR UR5, SR_CgaCtaId ;  /* 0x00000000000579c3 */ /* 0x000e700000008800 */
[----:B------:R-:W0:Y:S01]  /*0140*/  LDC R12, c[0x0][0x360] ;  /* 0x0000d800ff0c7b82 */ /* 0x000e220000000800 */
[----:B------:R-:W-:Y:S01]  /*0150*/  UMOV UR4, 0x400 ;  /* 0x0000040000047882 */ /* 0x000fe20000000000 */
[----:B------:R-:W-:-:S02]  /*0160*/  USHF.L.U32 UR7, UR6, 0x3, URZ ;  /* 0x0000000306077899 */ /* 0x000fc400080006ff */
[----:B-1----:R-:W-:Y:S02]  /*0170*/  ULEA UR4, UR5, UR4, 0x18 ;  /* 0x0000000405047291 */ /* 0x002fe4000f8ec0ff */
[----:B------:R-:W-:-:S04]  /*0180*/  USHF.L.U32 UR5, UR6, 0x2, URZ ;  /* 0x0000000206057899 */ /* 0x000fc800080006ff */
[----:B------:R-:W-:-:S05]  /*0190*/  LEA R13, R2, UR4, 0x2 ;  /* 0x00000004020d7c11 */ /* 0x000fca000f8e10ff */
[----:B0-----:R-:W-:Y:S01]  /*01a0*/  IMAD R15, R12, 0xc, R13 ;  /* 0x0000000c0c0f7824 */ /* 0x001fe200078e020d */
[----:B------:R-:W-:-:S06]  /*01b0*/  UIADD3 UR6, UPT, UPT, UR7, UR7, URZ ;  /* 0x0000000707067290 */ /* 0x000fcc000fffe0ff */
[----:B------:R-:W-:Y:S01]  /*01c0*/  LEA R12, R2, UR6, 0x4 ;  /* 0x00000006020c7c11 */ /* 0x000fe2000f8e20ff */
[----:B------:R-:W0:Y:S03]  /*01d0*/  LDC R11, c[0x0][0x360] ;  /* 0x0000d800ff0b7b82 */ /* 0x000e260000000800 */
[----:B------:R-:W-:Y:S01]  /*01e0*/  IADD3 R5, PT, PT, R12, UR4, RZ ;  /* 0x000000040c057c10 */ /* 0x000fe2000fffe0ff */
[----:B------:R-:W-:Y:S01]  /*01f0*/  IMAD R3, R3, 0x3, R0 ;  /* 0x0000000303037824 */ /* 0x000fe200078e0200 */
[----:B--2---:R-:W-:Y:S04]  /*0200*/  STS [R13], R4 ;  /* 0x000000040d007388 */ /* 0x004fe80000000800 */
[----:B---3--:R-:W-:Y:S04]  /*0210*/  STS [R13+UR5], R6 ;  /* 0x000000060d007988 */ /* 0x008fe80008000805 */
[----:B----4-:R-:W-:Y:S04]  /*0220*/  STS [R13+UR7], R8 ;  /* 0x000000080d007988 */ /* 0x010fe80008000807 */
[----:B-----5:R-:W-:Y:S01]  /*0230*/  STS [R15], R10 ;  /* 0x0000000a0f007388 */ /* 0x020fe20000000800 */
[----:B------:R-:W-:Y:S06]  /*0240*/  BAR.SYNC.DEFER_BLOCKING 0x0 ;  /* 0x0000000000007b1d */ /* 0x000fec0000010000 */
[----:B------:R-:W1:Y:S04]  /*0250*/  LDS R7, [R13] ;  /* 0x000000000d077984 */ /* 0x000e680000000800 */
[----:B-1----:R-:W-:Y:S04]  /*0260*/  STS [R12+UR4], R7 ;  /* 0x000000070c007988 */ /* 0x002fe80008000804 */
[----:B------:R-:W1:Y:S04]  /*0270*/  LDS R9, [R13+UR5] ;  /* 0x000000050d097984 */ /* 0x000e680008000800 */
[----:B-1----:R-:W-:Y:S04]  /*0280*/  STS [R12+UR4+0x4], R9 ;  /* 0x000004090c007988 */ /* 0x002fe80008000804 */
[----:B------:R-:W-:Y:S04]  /*0290*/  LDS R17, [R15] ;  /* 0x000000000f117984 */ /* 0x000fe80000000800 */
[----:B------:R-:W1:Y:S01]  /*02a0*/  LDS R16, [R13+UR7] ;  /* 0x000000070d107984 */ /* 0x000e620008000800 */
[----:B------:R-:W-:Y:S01]  /*02b0*/  IADD3 R6, PT, PT, R13, UR5, RZ ;  /* 0x000000050d067c10 */ /* 0x000fe2000fffe0ff */
[----:B------:R-:W-:-:S02]  /*02c0*/  IMAD R8, R2, -0xc, R5 ;  /* 0xfffffff402087824 */ /* 0x000fc400078e0205 */
[----:B------:R-:W2:Y:S02]  /*02d0*/  LDC.64 R4, c[0x0][0x380] ;  /* 0x0000e000ff047b82 */ /* 0x000ea40000000a00 */
[----:B0-----:R-:W-:-:S05]  /*02e0*/  IMAD R10, R11, 0x10, R6 ;  /* 0x000000100b0a7824 */ /* 0x001fca00078e0206 */
[----:B------:R-:W-:Y:S01]  /*02f0*/  IADD3 R14, PT, PT, R10, UR5, RZ ;  /* 0x000000050a0e7c10 */ /* 0x000fe2000fffe0ff */
[----:B-1----:R-:W-:Y:S01]  /*0300*/  STS.64 [R12+UR4+0x8], R16 ;  /* 0x000008100c007988 */ /* 0x002fe20008000a04 */
[----:B------:R-:W-:Y:S01]  /*0310*/  BAR.SYNC.DEFER_BLOCKING 0x0 ;  /* 0x0000000000007b1d */ /* 0x000fe20000010000 */
[----:B--2---:R-:W-:-:S05]  /*0320*/  IMAD.WIDE R4, R3, 0x4, R4 ;  /* 0x0000000403047825 */ /* 0x004fca00078e0204 */
[----:B------:R0:W1:Y:S04]  /*0330*/  LDS R11, [R8] ;  /* 0x00000000080b7984 */ /* 0x0000680000000800 */
[----:B------:R-:W2:Y:S04]  /*0340*/  LDS R13, [R10] ;  /* 0x000000000a0d7984 */ /* 0x000ea80000000800 */
[----:B------:R-:W3:Y:S04]  /*0350*/  LDS R15, [R10+UR5] ;  /* 0x000000050a0f7984 */ /* 0x000ee80008000800 */
[----:B------:R-:W4:Y:S01]  /*0360*/  LDS R19, [R14+UR5] ;  /* 0x000000050e137984 */ /* 0x000f220008000800 */
[----:B------:R-:W-:-:S05]  /*0370*/  IADD3 R2, P0, PT, R4, UR5, RZ ;  /* 0x0000000504027c10 */ /* 0x000fca000ff1e0ff */
[----:B------:R-:W-:Y:S01]  /*0380*/  IMAD.X R3, RZ, RZ, R5, P0 ;  /* 0x000000ffff037224 */ /* 0x000fe200000e0605 */
[----:B------:R-:W-:-:S04]  /*0390*/  IADD3 R6, P0, PT, R2, UR5, RZ ;  /* 0x0000000502067c10 */ /* 0x000fc8000ff1e0ff */
[----:B------:R-:W-:Y:S02]  /*03a0*/  IADD3.X R7, PT, PT, RZ, R3, RZ, P0, !PT ;  /* 0x00000003ff077210 */ /* 0x000fe400007fe4ff */
[----:B0-----:R-:W-:-:S04]  /*03b0*/  IADD3 R8, P0, PT, R6, UR5, RZ ;  /* 0x0000000506087c10 */ /* 0x001fc8000ff1e0ff */
[----:B------:R-:W-:Y:S01]  /*03c0*/  IADD3.X R9, PT, PT, RZ, R7, RZ, P0, !PT ;  /* 0x00000007ff097210 */ /* 0x000fe200007fe4ff */
[----:B-1----:R-:W-:Y:S04]  /*03d0*/  STG.E desc[UR8][R4.64], R11 ;  /* 0x0000000b04007986 */ /* 0x002fe8000c101908 */
[----:B--2---:R-:W-:Y:S04]  /*03e0*/  STG.E desc[UR8][R2.64], R13 ;  /* 0x0000000d02007986 */ /* 0x004fe8000c101908 */
[----:B---3--:R-:W-:Y:S04]  /*03f0*/  STG.E desc[UR8][R6.64], R15 ;  /* 0x0000000f06007986 */ /* 0x008fe8000c101908 */
[----:B----4-:R-:W-:Y:S01]  /*0400*/  STG.E desc[UR8][R8.64], R19 ;  /* 0x0000001308007986 */ /* 0x010fe2000c101908 */
[----:B------:R-:W-:Y:S05]  /*0410*/  EXIT ;  /* 0x000000000000794d */ /* 0x000fea0003800000 */
.L_x_0:
[----:B------:R-:W-:-:S00]  /*0420*/  BRA `(.L_x_0) ;  /* 0xfffffffc00fc7947 */ /* 0x000fc0000383ffff */
[----:B------:R-:W-:-:S00]  /*0430*/  NOP ;  /* 0x0000000000007918 */ /* 0x000fc00000000000 */
        /* <DEDUP_REMOVED lines=12> */
.L_x_1:


//--------------------- .nv.shared._ZN4QUIC6k_packEPfS0_S0_S0_S0_i --------------------------
	.section	.nv.shared._ZN4QUIC6k_packEPfS0_S0_S0_S0_i,"aw",@nobits
	.sectionflags	@""
	.align	16
	.zero		1024


//--------------------- .nv.shared.reserved.0     --------------------------
	.section	.nv.shared.reserved.0,"aw",@nobits
	.weak		__nv_reservedSMEM_offset_0_alias
	.size		__nv_reservedSMEM_offset_0_alias, 0, 64
	.other		__nv_reservedSMEM_offset_0_alias,@"STO_CUDA_RESERVED_SHARED STV_DEFAULT"
__nv_reservedSMEM_offset_0_alias:
	.zero		0
	.zero		64


//--------------------- .nv.constant0._ZN4QUIC6k_packEPfS0_S0_S0_S0_i --------------------------
	.section	.nv.constant0._ZN4QUIC6k_packEPfS0_S0_S0_S0_i,"a",@progbits
	.sectionflags	@""
	.align	4
.nv.constant0._ZN4QUIC6k_packEPfS0_S0_S0_S0_i:
	.zero		940


//--------------------- SYMBOLS --------------------------

	.type		.nv.reservedSmem.offset0,@object
	.size		.nv.reservedSmem.offset0,0x4
	.type		.nv.reservedSmem.cap,@object
	.size		.nv.reservedSmem.cap,0x4
